	.headerflags	@"EF_CUDA_TEXMODE_UNIFIED EF_CUDA_64BIT_ADDRESS EF_CUDA_ACCELERATORS EF_CUDA_SM90 EF_CUDA_VIRTUAL_SM(EF_CUDA_SM90)"
	.elftype	@"ET_EXEC"


//--------------------- .nv.info                  --------------------------
	.section	.nv.info,"",@"SHT_CUDA_INFO"
	.align	4


	//----- nvinfo : EIATTR_REGCOUNT
	.align		4
        /*0000*/ 	.byte	0x04, 0x2f
        /*0002*/ 	.short	(.L_1 - .L_0)
	.align		4
.L_0:
        /*0004*/ 	.word	index@(triton_poi_fused_convolution_relu_5)
        /*0008*/ 	.word	0x00000010


	//----- nvinfo : EIATTR_MIN_STACK_SIZE
	.align		4
.L_1:
        /*000c*/ 	.byte	0x04, 0x12
        /*000e*/ 	.short	(.L_3 - .L_2)
	.align		4
.L_2:
        /*0010*/ 	.word	index@(triton_poi_fused_convolution_relu_5)
        /*0014*/ 	.word	0x00000000


	//----- nvinfo : EIATTR_FRAME_SIZE
	.align		4
.L_3:
        /*0018*/ 	.byte	0x04, 0x11
        /*001a*/ 	.short	(.L_5 - .L_4)
	.align		4
.L_4:
        /*001c*/ 	.word	index@(triton_poi_fused_convolution_relu_5)
        /*0020*/ 	.word	0x00000000


	//----- nvinfo : EIATTR_MIN_STACK_SIZE
	.align		4
.L_5:
        /*0024*/ 	.byte	0x04, 0x12
        /*0026*/ 	.short	(.L_7 - .L_6)
	.align		4
.L_6:
        /*0028*/ 	.word	index@(triton_poi_fused_convolution_relu_5)
        /*002c*/ 	.word	0x00000000
.L_7:


//--------------------- .nv.info.triton_poi_fused_convolution_relu_5 --------------------------
	.section	.nv.info.triton_poi_fused_convolution_relu_5,"",@"SHT_CUDA_INFO"
	.sectionflags	@""
	.align	4


	//----- nvinfo : EIATTR_CUDA_API_VERSION
	.align		4
        /*0000*/ 	.byte	0x04, 0x37
        /*0002*/ 	.short	(.L_9 - .L_8)
.L_8:
        /*0004*/ 	.word	0x0000007c


	//----- nvinfo : EIATTR_KPARAM_INFO
	.align		4
.L_9:
        /*0008*/ 	.byte	0x04, 0x17
        /*000a*/ 	.short	(.L_11 - .L_10)
.L_10:
        /*000c*/ 	.word	0x00000000
        /*0010*/ 	.short	0x0004
        /*0012*/ 	.short	0x001c
        /*0014*/ 	.byte	0x00, 0xf0, 0x11, 0x00


	//----- nvinfo : EIATTR_KPARAM_INFO
	.align		4
.L_11:
        /*0018*/ 	.byte	0x04, 0x17
        /*001a*/ 	.short	(.L_13 - .L_12)
.L_12:
        /*001c*/ 	.word	0x00000000
        /*0020*/ 	.short	0x0003
        /*0022*/ 	.short	0x0018
        /*0024*/ 	.byte	0x00, 0xf0, 0x11, 0x00


	//----- nvinfo : EIATTR_KPARAM_INFO
	.align		4
.L_13:
        /*0028*/ 	.byte	0x04, 0x17
        /*002a*/ 	.short	(.L_15 - .L_14)
.L_14:
        /*002c*/ 	.word	0x00000000
        /*0030*/ 	.short	0x0002
        /*0032*/ 	.short	0x0010
        /*0034*/ 	.byte	0x00, 0xf4, 0x21, 0x00


	//----- nvinfo : EIATTR_KPARAM_INFO
	.align		4
.L_15:
        /*0038*/ 	.byte	0x04, 0x17
        /*003a*/ 	.short	(.L_17 - .L_16)
.L_16:
        /*003c*/ 	.word	0x00000000
        /*0040*/ 	.short	0x0001
        /*0042*/ 	.short	0x0008
        /*0044*/ 	.byte	0x00, 0xf4, 0x21, 0x00


	//----- nvinfo : EIATTR_KPARAM_INFO
	.align		4
.L_17:
        /*0048*/ 	.byte	0x04, 0x17
        /*004a*/ 	.short	(.L_19 - .L_18)
.L_18:
        /*004c*/ 	.word	0x00000000
        /*0050*/ 	.short	0x0000
        /*0052*/ 	.short	0x0000
        /*0054*/ 	.byte	0x00, 0xf4, 0x21, 0x00


	//----- nvinfo : EIATTR_SPARSE_MMA_MASK
	.align		4
.L_19:
        /*0058*/ 	.byte	0x03, 0x50
        /*005a*/ 	.short	0x0000


	//----- nvinfo : EIATTR_MAXREG_COUNT
	.align		4
        /*005c*/ 	.byte	0x03, 0x1b
        /*005e*/ 	.short	0x00ff


	//----- nvinfo : EIATTR_EXIT_INSTR_OFFSETS
	.align		4
        /*0060*/ 	.byte	0x04, 0x1c
        /*0062*/ 	.short	(.L_21 - .L_20)


	//   ....[0]....
.L_20:
        /*0064*/ 	.word	0x00000350


	//   ....[1]....
        /*0068*/ 	.word	0x000003a0


	//----- nvinfo : EIATTR_REQNTID
	.align		4
.L_21:
        /*006c*/ 	.byte	0x04, 0x10
        /*006e*/ 	.short	(.L_23 - .L_22)
.L_22:
        /*0070*/ 	.word	0x00000080
        /*0074*/ 	.word	0x00000001
        /*0078*/ 	.word	0x00000001


	//----- nvinfo : EIATTR_CBANK_PARAM_SIZE
	.align		4
.L_23:
        /*007c*/ 	.byte	0x03, 0x19
        /*007e*/ 	.short	0x0020


	//----- nvinfo : EIATTR_PARAM_CBANK
	.align		4
        /*0080*/ 	.byte	0x04, 0x0a
        /*0082*/ 	.short	(.L_25 - .L_24)
	.align		4
.L_24:
        /*0084*/ 	.word	index@(.nv.constant0.triton_poi_fused_convolution_relu_5)
        /*0088*/ 	.short	0x0210
        /*008a*/ 	.short	0x0020


	//----- nvinfo : EIATTR_SW_WAR
	.align		4
.L_25:
        /*008c*/ 	.byte	0x04, 0x36
        /*008e*/ 	.short	(.L_27 - .L_26)
.L_26:
        /*0090*/ 	.word	0x00000008
.L_27:


//--------------------- .nv.callgraph             --------------------------
	.section	.nv.callgraph,"",@"SHT_CUDA_CALLGRAPH"
	.align	4
	.sectionentsize	8
	.align		4
        /*0000*/ 	.word	0x00000000
	.align		4
        /*0004*/ 	.word	0xffffffff
	.align		4
        /*0008*/ 	.word	0x00000000
	.align		4
        /*000c*/ 	.word	0xfffffffe
	.align		4
        /*0010*/ 	.word	0x00000000
	.align		4
        /*0014*/ 	.word	0xfffffffd
	.align		4
        /*0018*/ 	.word	0x00000000
	.align		4
        /*001c*/ 	.word	0xfffffffc


//--------------------- .text.triton_poi_fused_convolution_relu_5 --------------------------
	.section	.text.triton_poi_fused_convolution_relu_5,"ax",@progbits
	.sectionflags	@"SHF_BARRIERS=1"
	.align	128
        .global         triton_poi_fused_convolution_relu_5
        .type           triton_poi_fused_convolution_relu_5,@function
        .size           triton_poi_fused_convolution_relu_5,(.L_x_1 - triton_poi_fused_convolution_relu_5)
        .other          triton_poi_fused_convolution_relu_5,@"STO_CUDA_ENTRY STV_DEFAULT"
triton_poi_fused_convolution_relu_5:
.text.triton_poi_fused_convolution_relu_5:
[----:B------:R-:W0:Y:S02]  /*0000*/  LDC R1, c[0x0][0x28] ;  /* 0x00000a00ff017b82 */ /* 0x000e240000000800 */
[----:B------:R-:W1:Y:S01]  /*0010*/  S2R R12, SR_TID.X ;  /* 0x00000000000c7919 */ /* 0x000e620000002100 */
[----:B------:R-:W2:Y:S01]  /*0020*/  LDC.64 R6, c[0x0][0x218] ;  /* 0x00008600ff067b82 */ /* 0x000ea20000000a00 */
[----:B------:R-:W-:Y:S01]  /*0030*/  ULDC.64 UR6, c[0x0][0x208] ;  /* 0x0000820000067ab9 */ /* 0x000fe20000000a00 */
[----:B------:R-:W3:Y:S01]  /*0040*/  S2R R2, SR_CTAID.Y ;  /* 0x0000000000027919 */ /* 0x000ee20000002600 */
[----:B------:R-:W4:Y:S05]  /*0050*/  S2R R0, SR_CTAID.X ;  /* 0x0000000000007919 */ /* 0x000f2a0000002500 */
[----:B------:R-:W5:Y:S01]  /*0060*/  LDC.64 R4, c[0x0][0x210] ;  /* 0x00008400ff047b82 */ /* 0x000f620000000a00 */
[----:B-1----:R-:W-:-:S05]  /*0070*/  IMAD.SHL.U32 R3, R12, 0x2, RZ ;  /* 0x000000020c037824 */ /* 0x002fca00078e00ff */
[----:B------:R-:W-:Y:S02]  /*0080*/  LOP3.LUT R3, R3, 0xfe, RZ, 0xc0, !PT ;  /* 0x000000fe03037812 */ /* 0x000fe400078ec0ff */
[----:B----4-:R-:W-:Y:S02]  /*0090*/  ISETP.GE.AND P0, PT, R0, 0x31, PT ;  /* 0x000000310000780c */ /* 0x010fe40003f06270 */
[----:B---3--:R-:W-:-:S04]  /*00a0*/  PRMT R8, R3, 0x6540, R2 ;  /* 0x0000654003087816 */ /* 0x008fc80000000002 */
[----:B------:R-:W-:Y:S02]  /*00b0*/  SHF.R.S32.HI R9, RZ, 0x1f, R8 ;  /* 0x0000001fff097819 */ /* 0x000fe40000011408 */
[C---:B------:R-:W-:Y:S02]  /*00c0*/  ISETP.GE.AND P2, PT, R8.reuse, 0x200, PT ;  /* 0x000002000800780c */ /* 0x040fe40003f46270 */
[----:B------:R-:W-:Y:S02]  /*00d0*/  LEA.HI R9, R9, R8, RZ, 0x7 ;  /* 0x0000000809097211 */ /* 0x000fe400078f38ff */
[----:B------:R-:W-:Y:S02]  /*00e0*/  ISETP.LT.AND P1, PT, R8, 0x200, !P0 ;  /* 0x000002000800780c */ /* 0x000fe40004721270 */
[----:B------:R-:W-:Y:S02]  /*00f0*/  LOP3.LUT R11, R9, 0xffffff80, RZ, 0xc0, !PT ;  /* 0xffffff80090b7812 */ /* 0x000fe400078ec0ff */
[----:B------:R-:W-:-:S03]  /*0100*/  SHF.R.S32.HI R9, RZ, 0x7, R9 ;  /* 0x00000007ff097819 */ /* 0x000fc60000011409 */
[----:B------:R-:W-:-:S04]  /*0110*/  IMAD.IADD R11, R8, 0x1, -R11 ;  /* 0x00000001080b7824 */ /* 0x000fc800078e0a0b */
[----:B------:R-:W-:Y:S02]  /*0120*/  IMAD R10, R0, 0x80, R11 ;  /* 0x00000080000a7824 */ /* 0x000fe400078e020b */
[----:B--2---:R-:W-:-:S04]  /*0130*/  IMAD.WIDE R6, R11, 0x4, R6 ;  /* 0x000000040b067825 */ /* 0x004fc800078e0206 */
[----:B------:R-:W-:Y:S01]  /*0140*/  IMAD R9, R9, 0x1880, R10 ;  /* 0x0000188009097824 */ /* 0x000fe200078e020a */
[----:B------:R-:W-:-:S03]  /*0150*/  CS2R R10, SRZ ;  /* 0x00000000000a7805 */ /* 0x000fc6000001ff00 */
[----:B-----5:R-:W-:Y:S01]  /*0160*/  IMAD.WIDE R4, R9, 0x4, R4 ;  /* 0x0000000409047825 */ /* 0x020fe200078e0204 */
[----:B------:R-:W-:Y:S02]  /*0170*/  CS2R R8, SRZ ;  /* 0x0000000000087805 */ /* 0x000fe4000001ff00 */
[----:B------:R-:W2:Y:S04]  /*0180*/  @!P2 LDG.E.EL.64 R10, desc[UR6][R6.64] ;  /* 0x00000006060aa981 */ /* 0x000ea8000c2e1b00 */
[----:B------:R1:W2:Y:S01]  /*0190*/  @P1 LDG.E.EL.64 R8, desc[UR6][R4.64] ;  /* 0x0000000604081981 */ /* 0x0002a2000c2e1b00 */
[----:B------:R-:W3:Y:S01]  /*01a0*/  S2UR UR5, SR_CgaCtaId ;  /* 0x00000000000579c3 */ /* 0x000ee20000008800 */
[----:B------:R-:W-:-:S07]  /*01b0*/  UMOV UR4, 0x400 ;  /* 0x0000040000047882 */ /* 0x000fce0000000000 */
[----:B-1----:R-:W1:Y:S01]  /*01c0*/  LDC.64 R4, c[0x0][0x220] ;  /* 0x00008800ff047b82 */ /* 0x002e620000000a00 */
[----:B---3--:R-:W-:Y:S01]  /*01d0*/  UPRMT UR4, UR5, 0x654, UR4 ;  /* 0x0000065405047896 */ /* 0x008fe20008000004 */
[----:B--2---:R-:W-:Y:S01]  /*01e0*/  FSETP.GEU.AND P1, PT, R8, -R10, PT ;  /* 0x8000000a0800720b */ /* 0x004fe20003f2e000 */
[----:B------:R-:W-:Y:S01]  /*01f0*/  FADD R8, R10, R8 ;  /* 0x000000080a087221 */ /* 0x000fe20000000000 */
[----:B------:R-:W-:Y:S01]  /*0200*/  FADD R10, R11, R9 ;  /* 0x000000090b0a7221 */ /* 0x000fe20000000000 */
[----:B------:R-:W-:Y:S02]  /*0210*/  FSETP.GEU.AND P2, PT, R9, -R11, PT ;  /* 0x8000000b0900720b */ /* 0x000fe40003f4e000 */
[----:B------:R-:W-:Y:S02]  /*0220*/  LEA R11, R3, UR4, 0x3 ;  /* 0x00000004030b7c11 */ /* 0x000fe4000f8e18ff */
[----:B------:R-:W-:Y:S02]  /*0230*/  FSEL R8, R8, RZ, P1 ;  /* 0x000000ff08087208 */ /* 0x000fe40000800000 */
[----:B------:R-:W-:-:S02]  /*0240*/  FSEL R10, R10, RZ, P2 ;  /* 0x000000ff0a0a7208 */ /* 0x000fc40001000000 */
[----:B------:R-:W-:Y:S01]  /*0250*/  LOP3.LUT R9, R12, 0x7f, RZ, 0xc0, !PT ;  /* 0x0000007f0c097812 */ /* 0x000fe200078ec0ff */
[----:B------:R-:W-:Y:S03]  /*0260*/  STS [R11], R8 ;  /* 0x000000080b007388 */ /* 0x000fe60000000800 */
[C---:B------:R-:W-:Y:S01]  /*0270*/  LEA R6, R9.reuse, UR4, 0x3 ;  /* 0x0000000409067c11 */ /* 0x040fe2000f8e18ff */
[----:B------:R-:W-:Y:S01]  /*0280*/  STS [R11+0x8], R10 ;  /* 0x0000080a0b007388 */ /* 0x000fe20000000800 */
[----:B------:R-:W-:Y:S01]  /*0290*/  PRMT R3, R9, 0x6540, R2 ;  /* 0x0000654009037816 */ /* 0x000fe20000000002 */
[----:B------:R-:W-:Y:S01]  /*02a0*/  IMAD.SHL.U32 R2, R2, 0x100, RZ ;  /* 0x0000010002027824 */ /* 0x000fe200078e00ff */
[----:B------:R-:W-:Y:S02]  /*02b0*/  BAR.SYNC.DEFER_BLOCKING 0x0 ;  /* 0x0000000000007b1d */ /* 0x000fe40000010000 */
[C---:B------:R-:W-:Y:S01]  /*02c0*/  ISETP.LT.AND P1, PT, R3.reuse, 0x200, !P0 ;  /* 0x000002000300780c */ /* 0x040fe20004721270 */
[----:B------:R-:W-:Y:S01]  /*02d0*/  IMAD R3, R3, 0x31, R0 ;  /* 0x0000003103037824 */ /* 0x000fe200078e0200 */
[----:B------:R-:W-:-:S02]  /*02e0*/  LOP3.LUT R7, R2, 0x80, R9, 0xfe, !PT ;  /* 0x0000008002077812 */ /* 0x000fc400078efe09 */
[----:B------:R-:W-:Y:S01]  /*02f0*/  LOP3.LUT R9, R9, 0x80, RZ, 0xfc, !PT ;  /* 0x0000008009097812 */ /* 0x000fe200078efcff */
[----:B-1----:R-:W-:Y:S01]  /*0300*/  IMAD.WIDE R2, R3, 0x4, R4 ;  /* 0x0000000403027825 */ /* 0x002fe200078e0204 */
[----:B------:R-:W-:Y:S02]  /*0310*/  ISETP.LT.AND P0, PT, R7, 0x200, !P0 ;  /* 0x000002000700780c */ /* 0x000fe40004701270 */
[----:B------:R-:W-:Y:S01]  /*0320*/  LEA R9, R9, UR4, 0x3 ;  /* 0x0000000409097c11 */ /* 0x000fe2000f8e18ff */
[----:B------:R-:W1:Y:S04]  /*0330*/  LDS R13, [R6] ;  /* 0x00000000060d7984 */ /* 0x000e680000000800 */
[----:B-1----:R1:W-:Y:S06]  /*0340*/  @P1 STG.E desc[UR6][R2.64], R13 ;  /* 0x0000000d02001986 */ /* 0x0023ec000c101906 */
[----:B------:R-:W-:Y:S05]  /*0350*/  @!P0 EXIT ;  /* 0x000000000000894d */ /* 0x000fea0003800000 */
[----:B------:R-:W0:Y:S01]  /*0360*/  LDS R9, [R9] ;  /* 0x0000000009097984 */ /* 0x000e220000000800 */
[----:B-1----:R-:W-:-:S04]  /*0370*/  IMAD R3, R7, 0x31, R0 ;  /* 0x0000003107037824 */ /* 0x002fc800078e0200 */
[----:B------:R-:W-:-:S05]  /*0380*/  IMAD.WIDE R2, R3, 0x4, R4 ;  /* 0x0000000403027825 */ /* 0x000fca00078e0204 */
[----:B0-----:R-:W-:Y:S01]  /*0390*/  STG.E desc[UR6][R2.64], R9 ;  /* 0x0000000902007986 */ /* 0x001fe2000c101906 */
[----:B------:R-:W-:Y:S05]  /*03a0*/  EXIT ;  /* 0x000000000000794d */ /* 0x000fea0003800000 */
.L_x_0:
[----:B------:R-:W-:-:S00]  /*03b0*/  BRA `(.L_x_0) ;  /* 0xfffffffc00fc7947 */ /* 0x000fc0000383ffff */
[----:B------:R-:W-:-:S00]  /*03c0*/  NOP ;  /* 0x0000000000007918 */ /* 0x000fc00000000000 */
        /* <DEDUP_REMOVED lines=11> */
.L_x_1:


//--------------------- .nv.shared.triton_poi_fused_convolution_relu_5 --------------------------
	.section	.nv.shared.triton_poi_fused_convolution_relu_5,"aw",@nobits
	.sectionflags	@""
	.align	16
	.zero		1024


//--------------------- .nv.constant0.triton_poi_fused_convolution_relu_5 --------------------------
	.section	.nv.constant0.triton_poi_fused_convolution_relu_5,"a",@progbits
	.sectionflags	@""
	.align	4
.nv.constant0.triton_poi_fused_convolution_relu_5:
	.zero		560
